	.headerflags	@"EF_CUDA_TEXMODE_UNIFIED EF_CUDA_64BIT_ADDRESS EF_CUDA_ACCELERATORS EF_CUDA_SM90 EF_CUDA_VIRTUAL_SM(EF_CUDA_SM90)"
	.elftype	@"ET_EXEC"


//--------------------- .nv.info                  --------------------------
	.section	.nv.info,"",@"SHT_CUDA_INFO"
	.align	4


	//----- nvinfo : EIATTR_REGCOUNT
	.align		4
        /*0000*/ 	.byte	0x04, 0x2f
        /*0002*/ 	.short	(.L_3 - .L_2)
	.align		4
.L_2:
        /*0004*/ 	.word	index@(triton_poi_fused__native_batch_norm_legit_no_training_convolution_relu_13)
        /*0008*/ 	.word	0x00000017


	//----- nvinfo : EIATTR_MIN_STACK_SIZE
	.align		4
.L_3:
        /*000c*/ 	.byte	0x04, 0x12
        /*000e*/ 	.short	(.L_5 - .L_4)
	.align		4
.L_4:
        /*0010*/ 	.word	index@(triton_poi_fused__native_batch_norm_legit_no_training_convolution_relu_13)
        /*0014*/ 	.word	0x00000000


	//----- nvinfo : EIATTR_FRAME_SIZE
	.align		4
.L_5:
        /*0018*/ 	.byte	0x04, 0x11
        /*001a*/ 	.short	(.L_7 - .L_6)
	.align		4
.L_6:
        /*001c*/ 	.word	index@(triton_poi_fused__native_batch_norm_legit_no_training_convolution_relu_13)
        /*0020*/ 	.word	0x00000000


	//----- nvinfo : EIATTR_MIN_STACK_SIZE
	.align		4
.L_7:
        /*0024*/ 	.byte	0x04, 0x12
        /*0026*/ 	.short	(.L_9 - .L_8)
	.align		4
.L_8:
        /*0028*/ 	.word	index@(triton_poi_fused__native_batch_norm_legit_no_training_convolution_relu_13)
        /*002c*/ 	.word	0x00000000
.L_9:


//--------------------- .nv.info.triton_poi_fused__native_batch_norm_legit_no_training_convolution_relu_13 --------------------------
	.section	.nv.info.triton_poi_fused__native_batch_norm_legit_no_training_convolution_relu_13,"",@"SHT_CUDA_INFO"
	.sectionflags	@""
	.align	4


	//----- nvinfo : EIATTR_CUDA_API_VERSION
	.align		4
        /*0000*/ 	.byte	0x04, 0x37
        /*0002*/ 	.short	(.L_11 - .L_10)
.L_10:
        /*0004*/ 	.word	0x0000007c


	//----- nvinfo : EIATTR_KPARAM_INFO
	.align		4
.L_11:
        /*0008*/ 	.byte	0x04, 0x17
        /*000a*/ 	.short	(.L_13 - .L_12)
.L_12:
        /*000c*/ 	.word	0x00000000
        /*0010*/ 	.short	0x0007
        /*0012*/ 	.short	0x0038
        /*0014*/ 	.byte	0x00, 0xf0, 0x11, 0x00


	//----- nvinfo : EIATTR_KPARAM_INFO
	.align		4
.L_13:
        /*0018*/ 	.byte	0x04, 0x17
        /*001a*/ 	.short	(.L_15 - .L_14)
.L_14:
        /*001c*/ 	.word	0x00000000
        /*0020*/ 	.short	0x0006
        /*0022*/ 	.short	0x0030
        /*0024*/ 	.byte	0x00, 0xf4, 0x21, 0x00


	//----- nvinfo : EIATTR_KPARAM_INFO
	.align		4
.L_15:
        /*0028*/ 	.byte	0x04, 0x17
        /*002a*/ 	.short	(.L_17 - .L_16)
.L_16:
        /*002c*/ 	.word	0x00000000
        /*0030*/ 	.short	0x0005
        /*0032*/ 	.short	0x0028
        /*0034*/ 	.byte	0x00, 0xf4, 0x21, 0x00


	//----- nvinfo : EIATTR_KPARAM_INFO
	.align		4
.L_17:
        /*0038*/ 	.byte	0x04, 0x17
        /*003a*/ 	.short	(.L_19 - .L_18)
.L_18:
        /*003c*/ 	.word	0x00000000
        /*0040*/ 	.short	0x0004
        /*0042*/ 	.short	0x0020
        /*0044*/ 	.byte	0x00, 0xf4, 0x21, 0x00


	//----- nvinfo : EIATTR_KPARAM_INFO
	.align		4
.L_19:
        /*0048*/ 	.byte	0x04, 0x17
        /*004a*/ 	.short	(.L_21 - .L_20)
.L_20:
        /*004c*/ 	.word	0x00000000
        /*0050*/ 	.short	0x0003
        /*0052*/ 	.short	0x0018
        /*0054*/ 	.byte	0x00, 0xf4, 0x21, 0x00


	//----- nvinfo : EIATTR_KPARAM_INFO
	.align		4
.L_21:
        /*0058*/ 	.byte	0x04, 0x17
        /*005a*/ 	.short	(.L_23 - .L_22)
.L_22:
        /*005c*/ 	.word	0x00000000
        /*0060*/ 	.short	0x0002
        /*0062*/ 	.short	0x0010
        /*0064*/ 	.byte	0x00, 0xf4, 0x21, 0x00


	//----- nvinfo : EIATTR_KPARAM_INFO
	.align		4
.L_23:
        /*0068*/ 	.byte	0x04, 0x17
        /*006a*/ 	.short	(.L_25 - .L_24)
.L_24:
        /*006c*/ 	.word	0x00000000
        /*0070*/ 	.short	0x0001
        /*0072*/ 	.short	0x0008
        /*0074*/ 	.byte	0x00, 0xf4, 0x21, 0x00


	//----- nvinfo : EIATTR_KPARAM_INFO
	.align		4
.L_25:
        /*0078*/ 	.byte	0x04, 0x17
        /*007a*/ 	.short	(.L_27 - .L_26)
.L_26:
        /*007c*/ 	.word	0x00000000
        /*0080*/ 	.short	0x0000
        /*0082*/ 	.short	0x0000
        /*0084*/ 	.byte	0x00, 0xf4, 0x21, 0x00


	//----- nvinfo : EIATTR_SPARSE_MMA_MASK
	.align		4
.L_27:
        /*0088*/ 	.byte	0x03, 0x50
        /*008a*/ 	.short	0x0000


	//----- nvinfo : EIATTR_MAXREG_COUNT
	.align		4
        /*008c*/ 	.byte	0x03, 0x1b
        /*008e*/ 	.short	0x00ff


	//----- nvinfo : EIATTR_EXIT_INSTR_OFFSETS
	.align		4
        /*0090*/ 	.byte	0x04, 0x1c
        /*0092*/ 	.short	(.L_29 - .L_28)


	//   ....[0]....
.L_28:
        /*0094*/ 	.word	0x00000340


	//   ....[1]....
        /*0098*/ 	.word	0x00000360


	//----- nvinfo : EIATTR_REQNTID
	.align		4
.L_29:
        /*009c*/ 	.byte	0x04, 0x10
        /*009e*/ 	.short	(.L_31 - .L_30)
.L_30:
        /*00a0*/ 	.word	0x00000080
        /*00a4*/ 	.word	0x00000001
        /*00a8*/ 	.word	0x00000001


	//----- nvinfo : EIATTR_CBANK_PARAM_SIZE
	.align		4
.L_31:
        /*00ac*/ 	.byte	0x03, 0x19
        /*00ae*/ 	.short	0x003c


	//----- nvinfo : EIATTR_PARAM_CBANK
	.align		4
        /*00b0*/ 	.byte	0x04, 0x0a
        /*00b2*/ 	.short	(.L_33 - .L_32)
	.align		4
.L_32:
        /*00b4*/ 	.word	index@(.nv.constant0.triton_poi_fused__native_batch_norm_legit_no_training_convolution_relu_13)
        /*00b8*/ 	.short	0x0210
        /*00ba*/ 	.short	0x003c


	//----- nvinfo : EIATTR_SW_WAR
	.align		4
.L_33:
        /*00bc*/ 	.byte	0x04, 0x36
        /*00be*/ 	.short	(.L_35 - .L_34)
.L_34:
        /*00c0*/ 	.word	0x00000008
.L_35:


//--------------------- .nv.callgraph             --------------------------
	.section	.nv.callgraph,"",@"SHT_CUDA_CALLGRAPH"
	.align	4
	.sectionentsize	8
	.align		4
        /*0000*/ 	.word	0x00000000
	.align		4
        /*0004*/ 	.word	0xffffffff
	.align		4
        /*0008*/ 	.word	0x00000000
	.align		4
        /*000c*/ 	.word	0xfffffffe
	.align		4
        /*0010*/ 	.word	0x00000000
	.align		4
        /*0014*/ 	.word	0xfffffffd
	.align		4
        /*0018*/ 	.word	0x00000000
	.align		4
        /*001c*/ 	.word	0xfffffffc


//--------------------- .nv.constant4             --------------------------
	.section	.nv.constant4,"a",@progbits
	.align	8
	.align		8
.nv.constant4:
        /*0000*/ 	.dword	_$_str
	.align		8
        /*0008*/ 	.dword	_$_str_$_2


//--------------------- .text.triton_poi_fused__native_batch_norm_legit_no_training_convolution_relu_13 --------------------------
	.section	.text.triton_poi_fused__native_batch_norm_legit_no_training_convolution_relu_13,"ax",@progbits
	.align	128
        .global         triton_poi_fused__native_batch_norm_legit_no_training_convolution_relu_13
        .type           triton_poi_fused__native_batch_norm_legit_no_training_convolution_relu_13,@function
        .size           triton_poi_fused__native_batch_norm_legit_no_training_convolution_relu_13,(.L_x_1 - triton_poi_fused__native_batch_norm_legit_no_training_convolution_relu_13)
        .other          triton_poi_fused__native_batch_norm_legit_no_training_convolution_relu_13,@"STO_CUDA_ENTRY STV_DEFAULT"
triton_poi_fused__native_batch_norm_legit_no_training_convolution_relu_13:
.text.triton_poi_fused__native_batch_norm_legit_no_training_convolution_relu_13:
[----:B------:R-:W0:Y:S01]  /*0000*/  LDC R1, c[0x0][0x28] ;  /* 0x00000a00ff017b82 */ /* 0x000e220000000800 */
[----:B------:R-:W1:Y:S07]  /*0010*/  S2R R0, SR_TID.X ;  /* 0x0000000000007919 */ /* 0x000e6e0000002100 */
[----:B------:R-:W2:Y:S01]  /*0020*/  LDC.64 R12, c[0x0][0x228] ;  /* 0x00008a00ff0c7b82 */ /* 0x000ea20000000a00 */
[----:B------:R-:W-:Y:S01]  /*0030*/  CS2R R4, SRZ ;  /* 0x0000000000047805 */ /* 0x000fe2000001ff00 */
[----:B------:R-:W-:Y:S01]  /*0040*/  ULDC.64 UR4, c[0x0][0x208] ;  /* 0x0000820000047ab9 */ /* 0x000fe20000000a00 */
[----:B------:R-:W3:Y:S05]  /*0050*/  S2R R3, SR_CTAID.X ;  /* 0x0000000000037919 */ /* 0x000eea0000002500 */
[----:B------:R-:W4:Y:S08]  /*0060*/  LDC.64 R10, c[0x0][0x218] ;  /* 0x00008600ff0a7b82 */ /* 0x000f300000000a00 */
[----:B------:R-:W5:Y:S08]  /*0070*/  LDC.64 R14, c[0x0][0x220] ;  /* 0x00008800ff0e7b82 */ /* 0x000f700000000a00 */
[----:B------:R-:W5:Y:S01]  /*0080*/  LDC.64 R16, c[0x0][0x230] ;  /* 0x00008c00ff107b82 */ /* 0x000f620000000a00 */
[----:B-1----:R-:W-:-:S07]  /*0090*/  LOP3.LUT R0, R0, 0x7f, RZ, 0xc0, !PT ;  /* 0x0000007f00007812 */ /* 0x002fce00078ec0ff */
[----:B------:R-:W1:Y:S01]  /*00a0*/  LDC.64 R6, c[0x0][0x238] ;  /* 0x00008e00ff067b82 */ /* 0x000e620000000a00 */
[----:B---3--:R-:W-:-:S04]  /*00b0*/  LEA R0, R3, R0, 0x7 ;  /* 0x0000000003007211 */ /* 0x008fc800078e38ff */
[C---:B------:R-:W-:Y:S01]  /*00c0*/  ISETP.GE.AND P0, PT, R0.reuse, 0x1800, PT ;  /* 0x000018000000780c */ /* 0x040fe20003f06270 */
[----:B------:R-:W-:-:S05]  /*00d0*/  IMAD.HI R2, R0, 0x2aaaaaab, RZ ;  /* 0x2aaaaaab00027827 */ /* 0x000fca00078e02ff */
[----:B------:R-:W-:-:S04]  /*00e0*/  SHF.R.U32.HI R3, RZ, 0x1f, R2 ;  /* 0x0000001fff037819 */ /* 0x000fc80000011602 */
[----:B------:R-:W-:-:S05]  /*00f0*/  LEA.HI R3, R2, R3, RZ, 0x1e ;  /* 0x0000000302037211 */ /* 0x000fca00078ff0ff */
[----:B------:R-:W-:Y:S02]  /*0100*/  IMAD R19, R3, -0x18, R0 ;  /* 0xffffffe803137824 */ /* 0x000fe400078e0200 */
[----:B------:R-:W3:Y:S02]  /*0110*/  LDC.64 R2, c[0x0][0x210] ;  /* 0x00008400ff027b82 */ /* 0x000ee40000000a00 */
[----:B--2---:R-:W-:-:S05]  /*0120*/  IMAD.WIDE R12, R19, 0x4, R12 ;  /* 0x00000004130c7825 */ /* 0x004fca00078e020c */
[----:B------:R5:W2:Y:S01]  /*0130*/  @!P0 LDG.E.EL R4, desc[UR4][R12.64] ;  /* 0x000000040c048981 */ /* 0x000aa2000c2e1900 */
[----:B------:R-:W-:Y:S01]  /*0140*/  CS2R R8, SRZ ;  /* 0x0000000000087805 */ /* 0x000fe2000001ff00 */
[----:B----4-:R-:W-:-:S05]  /*0150*/  IMAD.WIDE R10, R19, 0x4, R10 ;  /* 0x00000004130a7825 */ /* 0x010fca00078e020a */
[----:B------:R4:W2:Y:S01]  /*0160*/  @!P0 LDG.E.EL R8, desc[UR4][R10.64] ;  /* 0x000000040a088981 */ /* 0x0008a2000c2e1900 */
[----:B-----5:R-:W-:-:S04]  /*0170*/  IMAD.WIDE R12, R19, 0x4, R14 ;  /* 0x00000004130c7825 */ /* 0x020fc800078e020e */
[----:B---3--:R-:W-:Y:S01]  /*0180*/  IMAD.WIDE R2, R0, 0x4, R2 ;  /* 0x0000000400027825 */ /* 0x008fe200078e0202 */
[----:B------:R-:W3:Y:S04]  /*0190*/  @!P0 LDG.E.EL R9, desc[UR4][R12.64] ;  /* 0x000000040c098981 */ /* 0x000ee8000c2e1900 */
[----:B------:R-:W5:Y:S01]  /*01a0*/  @!P0 LDG.E R5, desc[UR4][R2.64] ;  /* 0x0000000402058981 */ /* 0x000f62000c1e1900 */
[----:B0-----:R-:W-:-:S04]  /*01b0*/  IMAD.WIDE R14, R19, 0x4, R16 ;  /* 0x00000004130e7825 */ /* 0x001fc800078e0210 */
[----:B-1----:R-:W-:Y:S01]  /*01c0*/  IMAD.WIDE R16, R19, 0x4, R6 ;  /* 0x0000000413107825 */ /* 0x002fe200078e0206 */
[----:B------:R-:W-:Y:S01]  /*01d0*/  CS2R R18, SRZ ;  /* 0x0000000000127805 */ /* 0x000fe2000001ff00 */
[----:B----4-:R-:W-:Y:S01]  /*01e0*/  HFMA2.MMA R11, -RZ, RZ, 1.625, 0 ;  /* 0x3e800000ff0b7435 */ /* 0x010fe200000001ff */
[----:B------:R-:W0:Y:S04]  /*01f0*/  LDC.64 R6, c[0x0][0x240] ;  /* 0x00009000ff067b82 */ /* 0x000e280000000a00 */
[----:B------:R-:W4:Y:S04]  /*0200*/  @!P0 LDG.E.EL R18, desc[UR4][R14.64] ;  /* 0x000000040e128981 */ /* 0x000f28000c2e1900 */
[----:B------:R-:W4:Y:S01]  /*0210*/  @!P0 LDG.E.EL R19, desc[UR4][R16.64] ;  /* 0x0000000410138981 */ /* 0x000f22000c2e1900 */
[----:B0-----:R-:W-:-:S04]  /*0220*/  IMAD.WIDE R6, R0, 0x4, R6 ;  /* 0x0000000400067825 */ /* 0x001fc800078e0206 */
[----:B--2---:R-:W-:-:S04]  /*0230*/  FADD R4, R4, 9.9999997473787516356e-06 ;  /* 0x3727c5ac04047421 */ /* 0x004fc80000000000 */
[----:B------:R-:W0:Y:S02]  /*0240*/  MUFU.SQRT R20, R4 ;  /* 0x0000000400147308 */ /* 0x000e240000002000 */
[C---:B0-----:R-:W-:Y:S02]  /*0250*/  FSETP.GT.AND P1, PT, R20.reuse, 8.50705917302346158658e+37, PT ;  /* 0x7e8000001400780b */ /* 0x041fe40003f24000 */
[----:B------:R-:W-:-:S11]  /*0260*/  FSETP.GEU.AND P2, PT, R20, 1.175494350822287508e-38, PT ;  /* 0x008000001400780b */ /* 0x000fd60003f4e000 */
[----:B------:R-:W-:-:S04]  /*0270*/  @P1 FMUL R20, R20, 0.25 ;  /* 0x3e80000014141820 */ /* 0x000fc80000400000 */
[----:B------:R-:W-:-:S06]  /*0280*/  @!P2 FMUL R20, R20, 16777216 ;  /* 0x4b8000001414a820 */ /* 0x000fcc0000400000 */
[----:B------:R-:W0:Y:S01]  /*0290*/  MUFU.RCP R20, R20 ;  /* 0x0000001400147308 */ /* 0x000e220000001000 */
[----:B------:R-:W-:Y:S01]  /*02a0*/  FSEL R11, R11, 1, P1 ;  /* 0x3f8000000b0b7808 */ /* 0x000fe20000800000 */
[----:B-----5:R-:W-:-:S04]  /*02b0*/  FADD R5, R8, R5 ;  /* 0x0000000508057221 */ /* 0x020fc80000000000 */
[----:B------:R-:W-:Y:S01]  /*02c0*/  @!P2 FMUL R11, R11, 16777216 ;  /* 0x4b8000000b0ba820 */ /* 0x000fe20000400000 */
[----:B---3--:R-:W-:-:S03]  /*02d0*/  FADD R9, R5, -R9 ;  /* 0x8000000905097221 */ /* 0x008fc60000000000 */
[----:B0-----:R-:W-:-:S04]  /*02e0*/  FMUL R4, R20, R11 ;  /* 0x0000000b14047220 */ /* 0x001fc80000400000 */
[----:B------:R-:W-:-:S04]  /*02f0*/  FMUL R4, R9, R4 ;  /* 0x0000000409047220 */ /* 0x000fc80000400000 */
[----:B----4-:R-:W-:Y:S01]  /*0300*/  FFMA R4, R4, R18, R19 ;  /* 0x0000001204047223 */ /* 0x010fe20000000013 */
[----:B------:R0:W-:Y:S04]  /*0310*/  @!P0 STG.E desc[UR4][R2.64], R5 ;  /* 0x0000000502008986 */ /* 0x0001e8000c101904 */
[----:B------:R-:W-:-:S04]  /*0320*/  FSETP.GEU.AND P1, PT, R4, RZ, PT ;  /* 0x000000ff0400720b */ /* 0x000fc80003f2e000 */
[----:B------:R-:W-:Y:S01]  /*0330*/  FSEL R9, R4, RZ, P1 ;  /* 0x000000ff04097208 */ /* 0x000fe20000800000 */
[----:B0-----:R-:W-:Y:S08]  /*0340*/  @P0 EXIT ;  /* 0x000000000000094d */ /* 0x001ff00003800000 */
[----:B------:R-:W-:Y:S01]  /*0350*/  STG.E desc[UR4][R6.64], R9 ;  /* 0x0000000906007986 */ /* 0x000fe2000c101904 */
[----:B------:R-:W-:Y:S05]  /*0360*/  EXIT ;  /* 0x000000000000794d */ /* 0x000fea0003800000 */
.L_x_0:
[----:B------:R-:W-:-:S00]  /*0370*/  BRA `(.L_x_0) ;  /* 0xfffffffc00fc7947 */ /* 0x000fc0000383ffff */
[----:B------:R-:W-:-:S00]  /*0380*/  NOP ;  /* 0x0000000000007918 */ /* 0x000fc00000000000 */
[----:B------:R-:W-:-:S00]  /*0390*/  NOP ;  /* 0x0000000000007918 */ /* 0x000fc00000000000 */
[----:B------:R-:W-:-:S00]  /*03a0*/  NOP ;  /* 0x0000000000007918 */ /* 0x000fc00000000000 */
[----:B------:R-:W-:-:S00]  /*03b0*/  NOP ;  /* 0x0000000000007918 */ /* 0x000fc00000000000 */
[----:B------:R-:W-:-:S00]  /*03c0*/  NOP ;  /* 0x0000000000007918 */ /* 0x000fc00000000000 */
[----:B------:R-:W-:-:S00]  /*03d0*/  NOP ;  /* 0x0000000000007918 */ /* 0x000fc00000000000 */
[----:B------:R-:W-:-:S00]  /*03e0*/  NOP ;  /* 0x0000000000007918 */ /* 0x000fc00000000000 */
[----:B------:R-:W-:-:S00]  /*03f0*/  NOP ;  /* 0x0000000000007918 */ /* 0x000fc00000000000 */
.L_x_1:


//--------------------- .nv.global.init           --------------------------
	.section	.nv.global.init,"aw",@progbits
.nv.global.init:
	.type		_$_str,@object
	.size		_$_str,(_$_str_$_2 - _$_str)
_$_str:
        /*0000*/ 	.byte	0x5f, 0x5f, 0x43, 0x55, 0x44, 0x41, 0x5f, 0x46, 0x54, 0x5a, 0x00
	.type		_$_str_$_2,@object
	.size		_$_str_$_2,(.L_1 - _$_str_$_2)
_$_str_$_2:
        /*000b*/ 	.byte	0x5f, 0x5f, 0x43, 0x55, 0x44, 0x41, 0x5f, 0x50, 0x52, 0x45, 0x43, 0x5f, 0x53, 0x51, 0x52, 0x54
        /*001b*/ 	.byte	0x00
.L_1:


//--------------------- .nv.constant0.triton_poi_fused__native_batch_norm_legit_no_training_convolution_relu_13 --------------------------
	.section	.nv.constant0.triton_poi_fused__native_batch_norm_legit_no_training_convolution_relu_13,"a",@progbits
	.sectionflags	@""
	.align	4
.nv.constant0.triton_poi_fused__native_batch_norm_legit_no_training_convolution_relu_13:
	.zero		588
